//
// Generated by NVIDIA NVVM Compiler
//
// Compiler Build ID: CL-36424714
// Cuda compilation tools, release 13.0, V13.0.88
// Based on NVVM 20.0.0
//

.version 9.0
.target sm_100
.address_size 64

	// .globl	_Z22maxPoolingKernel_floatPfS_iiii

.visible .entry _Z22maxPoolingKernel_floatPfS_iiii(
	.param .u64 .ptr .align 1 _Z22maxPoolingKernel_floatPfS_iiii_param_0,
	.param .u64 .ptr .align 1 _Z22maxPoolingKernel_floatPfS_iiii_param_1,
	.param .u32 _Z22maxPoolingKernel_floatPfS_iiii_param_2,
	.param .u32 _Z22maxPoolingKernel_floatPfS_iiii_param_3,
	.param .u32 _Z22maxPoolingKernel_floatPfS_iiii_param_4,
	.param .u32 _Z22maxPoolingKernel_floatPfS_iiii_param_5
)
{
	.reg .pred 	%p<108>;
	.reg .b32 	%r<86>;
	.reg .b32 	%f<148>;
	.reg .b64 	%rd<15>;

	ld.param.u64 	%rd7, [_Z22maxPoolingKernel_floatPfS_iiii_param_0];
	ld.param.u64 	%rd6, [_Z22maxPoolingKernel_floatPfS_iiii_param_1];
	ld.param.u32 	%r27, [_Z22maxPoolingKernel_floatPfS_iiii_param_2];
	ld.param.u32 	%r28, [_Z22maxPoolingKernel_floatPfS_iiii_param_3];
	ld.param.u32 	%r29, [_Z22maxPoolingKernel_floatPfS_iiii_param_4];
	ld.param.u32 	%r30, [_Z22maxPoolingKernel_floatPfS_iiii_param_5];
	cvta.to.global.u64 	%rd1, %rd7;
	sub.s32 	%r31, %r27, %r29;
	div.s32 	%r32, %r31, %r30;
	sub.s32 	%r33, %r28, %r29;
	div.s32 	%r34, %r33, %r30;
	mov.u32 	%r35, %ctaid.y;
	mov.u32 	%r36, %ntid.y;
	mov.u32 	%r37, %tid.y;
	mad.lo.s32 	%r2, %r35, %r36, %r37;
	mov.u32 	%r38, %ctaid.x;
	mov.u32 	%r39, %ntid.x;
	mov.u32 	%r40, %tid.x;
	mad.lo.s32 	%r41, %r38, %r39, %r40;
	setp.gt.s32 	%p1, %r2, %r32;
	setp.gt.s32 	%p2, %r41, %r34;
	or.pred  	%p3, %p1, %p2;
	@%p3 bra 	$L__BB0_79;
	setp.lt.s32 	%p4, %r29, 1;
	mov.f32 	%f110, 0fFF800000;
	@%p4 bra 	$L__BB0_78;
	mul.lo.s32 	%r4, %r30, %r2;
	mul.lo.s32 	%r5, %r30, %r41;
	and.b32  	%r6, %r29, 15;
	add.s32 	%r7, %r6, -1;
	and.b32  	%r8, %r29, 7;
	add.s32 	%r9, %r8, -1;
	and.b32  	%r10, %r29, 2147483632;
	and.b32  	%r11, %r29, 3;
	mov.f32 	%f110, 0fFF800000;
	mov.b32 	%r81, 0;
$L__BB0_3:
	setp.lt.u32 	%p5, %r29, 16;
	add.s32 	%r13, %r81, %r4;
	mul.lo.s32 	%r14, %r13, %r28;
	mov.b32 	%r84, 0;
	@%p5 bra 	$L__BB0_38;
	mov.b32 	%r82, 0;
$L__BB0_5:
	.pragma "nounroll";
	setp.ge.s32 	%p6, %r13, %r27;
	add.s32 	%r16, %r82, %r5;
	setp.ge.s32 	%p7, %r16, %r28;
	add.s32 	%r45, %r16, %r14;
	mul.wide.s32 	%rd8, %r45, 4;
	add.s64 	%rd2, %rd1, %rd8;
	or.pred  	%p8, %p6, %p7;
	@%p8 bra 	$L__BB0_7;
	ld.global.f32 	%f75, [%rd2];
	max.f32 	%f110, %f110, %f75;
$L__BB0_7:
	add.s32 	%r46, %r16, 1;
	setp.ge.s32 	%p10, %r46, %r28;
	or.pred  	%p11, %p6, %p10;
	@%p11 bra 	$L__BB0_9;
	ld.global.f32 	%f76, [%rd2+4];
	max.f32 	%f110, %f110, %f76;
$L__BB0_9:
	add.s32 	%r47, %r16, 2;
	setp.ge.s32 	%p13, %r47, %r28;
	or.pred  	%p14, %p6, %p13;
	@%p14 bra 	$L__BB0_11;
	ld.global.f32 	%f77, [%rd2+8];
	max.f32 	%f110, %f110, %f77;
$L__BB0_11:
	add.s32 	%r48, %r16, 3;
	setp.ge.s32 	%p16, %r48, %r28;
	or.pred  	%p17, %p6, %p16;
	@%p17 bra 	$L__BB0_13;
	ld.global.f32 	%f78, [%rd2+12];
	max.f32 	%f110, %f110, %f78;
$L__BB0_13:
	add.s32 	%r49, %r16, 4;
	setp.ge.s32 	%p19, %r49, %r28;
	or.pred  	%p20, %p6, %p19;
	@%p20 bra 	$L__BB0_15;
	ld.global.f32 	%f79, [%rd2+16];
	max.f32 	%f110, %f110, %f79;
$L__BB0_15:
	add.s32 	%r50, %r16, 5;
	setp.ge.s32 	%p22, %r50, %r28;
	or.pred  	%p23, %p6, %p22;
	@%p23 bra 	$L__BB0_17;
	ld.global.f32 	%f80, [%rd2+20];
	max.f32 	%f110, %f110, %f80;
$L__BB0_17:
	add.s32 	%r51, %r16, 6;
	setp.ge.s32 	%p25, %r51, %r28;
	or.pred  	%p26, %p6, %p25;
	@%p26 bra 	$L__BB0_19;
	ld.global.f32 	%f81, [%rd2+24];
	max.f32 	%f110, %f110, %f81;
$L__BB0_19:
	add.s32 	%r52, %r16, 7;
	setp.ge.s32 	%p28, %r52, %r28;
	or.pred  	%p29, %p6, %p28;
	@%p29 bra 	$L__BB0_21;
	ld.global.f32 	%f82, [%rd2+28];
	max.f32 	%f110, %f110, %f82;
$L__BB0_21:
	add.s32 	%r53, %r16, 8;
	setp.ge.s32 	%p31, %r53, %r28;
	or.pred  	%p32, %p6, %p31;
	@%p32 bra 	$L__BB0_23;
	ld.global.f32 	%f83, [%rd2+32];
	max.f32 	%f110, %f110, %f83;
$L__BB0_23:
	add.s32 	%r54, %r16, 9;
	setp.ge.s32 	%p34, %r54, %r28;
	or.pred  	%p35, %p6, %p34;
	@%p35 bra 	$L__BB0_25;
	ld.global.f32 	%f84, [%rd2+36];
	max.f32 	%f110, %f110, %f84;
$L__BB0_25:
	add.s32 	%r55, %r16, 10;
	setp.ge.s32 	%p37, %r55, %r28;
	or.pred  	%p38, %p6, %p37;
	@%p38 bra 	$L__BB0_27;
	ld.global.f32 	%f85, [%rd2+40];
	max.f32 	%f110, %f110, %f85;
$L__BB0_27:
	add.s32 	%r56, %r16, 11;
	setp.ge.s32 	%p40, %r56, %r28;
	or.pred  	%p41, %p6, %p40;
	@%p41 bra 	$L__BB0_29;
	ld.global.f32 	%f86, [%rd2+44];
	max.f32 	%f110, %f110, %f86;
$L__BB0_29:
	add.s32 	%r57, %r16, 12;
	setp.ge.s32 	%p43, %r57, %r28;
	or.pred  	%p44, %p6, %p43;
	@%p44 bra 	$L__BB0_31;
	ld.global.f32 	%f87, [%rd2+48];
	max.f32 	%f110, %f110, %f87;
$L__BB0_31:
	add.s32 	%r58, %r16, 13;
	setp.ge.s32 	%p46, %r58, %r28;
	or.pred  	%p47, %p6, %p46;
	@%p47 bra 	$L__BB0_33;
	ld.global.f32 	%f88, [%rd2+52];
	max.f32 	%f110, %f110, %f88;
$L__BB0_33:
	add.s32 	%r59, %r16, 14;
	setp.ge.s32 	%p49, %r59, %r28;
	or.pred  	%p50, %p6, %p49;
	@%p50 bra 	$L__BB0_35;
	ld.global.f32 	%f89, [%rd2+56];
	max.f32 	%f110, %f110, %f89;
$L__BB0_35:
	add.s32 	%r60, %r16, 15;
	setp.ge.s32 	%p52, %r60, %r28;
	or.pred  	%p53, %p6, %p52;
	@%p53 bra 	$L__BB0_37;
	ld.global.f32 	%f90, [%rd2+60];
	max.f32 	%f110, %f110, %f90;
$L__BB0_37:
	add.s32 	%r82, %r82, 16;
	setp.ne.s32 	%p54, %r82, %r10;
	mov.u32 	%r84, %r10;
	@%p54 bra 	$L__BB0_5;
$L__BB0_38:
	setp.eq.s32 	%p55, %r6, 0;
	@%p55 bra 	$L__BB0_77;
	setp.lt.u32 	%p56, %r7, 7;
	@%p56 bra 	$L__BB0_57;
	setp.ge.s32 	%p57, %r13, %r27;
	add.s32 	%r19, %r84, %r5;
	setp.ge.s32 	%p58, %r19, %r28;
	add.s32 	%r62, %r19, %r14;
	mul.wide.s32 	%rd9, %r62, 4;
	add.s64 	%rd3, %rd1, %rd9;
	or.pred  	%p59, %p57, %p58;
	@%p59 bra 	$L__BB0_42;
	ld.global.f32 	%f92, [%rd3];
	max.f32 	%f110, %f110, %f92;
$L__BB0_42:
	add.s32 	%r63, %r19, 1;
	setp.ge.s32 	%p61, %r63, %r28;
	or.pred  	%p62, %p57, %p61;
	@%p62 bra 	$L__BB0_44;
	ld.global.f32 	%f93, [%rd3+4];
	max.f32 	%f110, %f110, %f93;
$L__BB0_44:
	add.s32 	%r64, %r19, 2;
	setp.ge.s32 	%p64, %r64, %r28;
	or.pred  	%p65, %p57, %p64;
	@%p65 bra 	$L__BB0_46;
	ld.global.f32 	%f94, [%rd3+8];
	max.f32 	%f110, %f110, %f94;
$L__BB0_46:
	add.s32 	%r65, %r19, 3;
	setp.ge.s32 	%p67, %r65, %r28;
	or.pred  	%p68, %p57, %p67;
	@%p68 bra 	$L__BB0_48;
	ld.global.f32 	%f95, [%rd3+12];
	max.f32 	%f110, %f110, %f95;
$L__BB0_48:
	add.s32 	%r66, %r19, 4;
	setp.ge.s32 	%p70, %r66, %r28;
	or.pred  	%p71, %p57, %p70;
	@%p71 bra 	$L__BB0_50;
	ld.global.f32 	%f96, [%rd3+16];
	max.f32 	%f110, %f110, %f96;
$L__BB0_50:
	add.s32 	%r67, %r19, 5;
	setp.ge.s32 	%p73, %r67, %r28;
	or.pred  	%p74, %p57, %p73;
	@%p74 bra 	$L__BB0_52;
	ld.global.f32 	%f97, [%rd3+20];
	max.f32 	%f110, %f110, %f97;
$L__BB0_52:
	add.s32 	%r68, %r19, 6;
	setp.ge.s32 	%p76, %r68, %r28;
	or.pred  	%p77, %p57, %p76;
	@%p77 bra 	$L__BB0_54;
	ld.global.f32 	%f98, [%rd3+24];
	max.f32 	%f110, %f110, %f98;
$L__BB0_54:
	add.s32 	%r69, %r19, 7;
	setp.ge.s32 	%p79, %r69, %r28;
	or.pred  	%p80, %p57, %p79;
	@%p80 bra 	$L__BB0_56;
	ld.global.f32 	%f99, [%rd3+28];
	max.f32 	%f110, %f110, %f99;
$L__BB0_56:
	add.s32 	%r84, %r84, 8;
$L__BB0_57:
	setp.eq.s32 	%p81, %r8, 0;
	@%p81 bra 	$L__BB0_77;
	setp.lt.u32 	%p82, %r9, 3;
	@%p82 bra 	$L__BB0_68;
	setp.ge.s32 	%p83, %r13, %r27;
	add.s32 	%r22, %r84, %r5;
	setp.ge.s32 	%p84, %r22, %r28;
	add.s32 	%r71, %r22, %r14;
	mul.wide.s32 	%rd10, %r71, 4;
	add.s64 	%rd4, %rd1, %rd10;
	or.pred  	%p85, %p83, %p84;
	@%p85 bra 	$L__BB0_61;
	ld.global.f32 	%f101, [%rd4];
	max.f32 	%f110, %f110, %f101;
$L__BB0_61:
	add.s32 	%r72, %r22, 1;
	setp.ge.s32 	%p87, %r72, %r28;
	or.pred  	%p88, %p83, %p87;
	@%p88 bra 	$L__BB0_63;
	ld.global.f32 	%f102, [%rd4+4];
	max.f32 	%f110, %f110, %f102;
$L__BB0_63:
	add.s32 	%r73, %r22, 2;
	setp.ge.s32 	%p90, %r73, %r28;
	or.pred  	%p91, %p83, %p90;
	@%p91 bra 	$L__BB0_65;
	ld.global.f32 	%f103, [%rd4+8];
	max.f32 	%f110, %f110, %f103;
$L__BB0_65:
	add.s32 	%r74, %r22, 3;
	setp.ge.s32 	%p93, %r74, %r28;
	or.pred  	%p94, %p83, %p93;
	@%p94 bra 	$L__BB0_67;
	ld.global.f32 	%f104, [%rd4+12];
	max.f32 	%f110, %f110, %f104;
$L__BB0_67:
	add.s32 	%r84, %r84, 4;
$L__BB0_68:
	setp.eq.s32 	%p95, %r11, 0;
	@%p95 bra 	$L__BB0_77;
	setp.ge.s32 	%p96, %r13, %r27;
	add.s32 	%r25, %r84, %r5;
	setp.ge.s32 	%p97, %r25, %r28;
	add.s32 	%r76, %r25, %r14;
	mul.wide.s32 	%rd11, %r76, 4;
	add.s64 	%rd5, %rd1, %rd11;
	or.pred  	%p98, %p96, %p97;
	@%p98 bra 	$L__BB0_71;
	ld.global.f32 	%f105, [%rd5];
	max.f32 	%f110, %f110, %f105;
$L__BB0_71:
	setp.eq.s32 	%p99, %r11, 1;
	@%p99 bra 	$L__BB0_77;
	setp.ge.s32 	%p100, %r13, %r27;
	add.s32 	%r77, %r25, 1;
	setp.ge.s32 	%p101, %r77, %r28;
	or.pred  	%p102, %p100, %p101;
	@%p102 bra 	$L__BB0_74;
	ld.global.f32 	%f106, [%rd5+4];
	max.f32 	%f110, %f110, %f106;
$L__BB0_74:
	setp.eq.s32 	%p103, %r11, 2;
	@%p103 bra 	$L__BB0_77;
	setp.ge.s32 	%p104, %r13, %r27;
	add.s32 	%r78, %r25, 2;
	setp.ge.s32 	%p105, %r78, %r28;
	or.pred  	%p106, %p104, %p105;
	@%p106 bra 	$L__BB0_77;
	ld.global.f32 	%f107, [%rd5+8];
	max.f32 	%f110, %f110, %f107;
$L__BB0_77:
	add.s32 	%r81, %r81, 1;
	setp.ne.s32 	%p107, %r81, %r29;
	@%p107 bra 	$L__BB0_3;
$L__BB0_78:
	mad.lo.s32 	%r79, %r2, %r34, %r2;
	add.s32 	%r80, %r79, %r41;
	cvta.to.global.u64 	%rd12, %rd6;
	mul.wide.s32 	%rd13, %r80, 4;
	add.s64 	%rd14, %rd12, %rd13;
	st.global.f32 	[%rd14], %f110;
$L__BB0_79:
	ret;

}


// ===== COMPILED SASS (sm_100) =====

	.target	sm_100

	.elftype	@"ET_EXEC"


//--------------------- .note.nv.tkinfo           --------------------------
	.section	.note.nv.tkinfo,"",@"SHT_NOTE"
	.sectionflags	@"SHF_NOTE_NV_TKINFO"
	.tkinfo
        /*0018*/ 	.word	0x00000002
        /*0030*/ 	.string	""
        /*0030*/ 	.string	"ptxas"
        /*0030*/ 	.string	"Cuda compilation tools, release 13.0, V13.0.88"
        /*0030*/ 	.string	"Build cuda_13.0.r13.0/compiler.36424714_0"
        /*0030*/ 	.string	"-arch sm_100 -m 64 "



//--------------------- .note.nv.cuinfo           --------------------------
	.section	.note.nv.cuinfo,"",@"SHT_NOTE"
	.sectionflags	@"SHF_NOTE_NV_CUINFO"
        /*0018*/ 	.short	0x0002
        /*001a*/ 	.short	0x0064
        /*001c*/ 	.short	0x0082
	.zero		2


//--------------------- .nv.info                  --------------------------
	.section	.nv.info,"",@"SHT_CUDA_INFO"
	.align	4


	//----- nvinfo : EIATTR_REGCOUNT
	.align		4
        /*0000*/ 	.byte	0x04, 0x2f
        /*0002*/ 	.short	(.L_1 - .L_0)
	.align		4
.L_0:
        /*0004*/ 	.word	index@(_Z22maxPoolingKernel_floatPfS_iiii)
        /*0008*/ 	.word	0x0000001a


	//----- nvinfo : EIATTR_FRAME_SIZE
	.align		4
.L_1:
        /*000c*/ 	.byte	0x04, 0x11
        /*000e*/ 	.short	(.L_3 - .L_2)
	.align		4
.L_2:
        /*0010*/ 	.word	index@(_Z22maxPoolingKernel_floatPfS_iiii)
        /*0014*/ 	.word	0x00000000


	//----- nvinfo : EIATTR_MIN_STACK_SIZE
	.align		4
.L_3:
        /*0018*/ 	.byte	0x04, 0x12
        /*001a*/ 	.short	(.L_5 - .L_4)
	.align		4
.L_4:
        /*001c*/ 	.word	index@(_Z22maxPoolingKernel_floatPfS_iiii)
        /*0020*/ 	.word	0x00000000
.L_5:


//--------------------- .nv.compat                --------------------------
	.section	.nv.compat,"",@"SHT_CUDA_COMPAT_INFO"
	.align	4
        /*0000*/ 	.byte	0x02, 0x09, 0x00, 0x00, 0x02, 0x02, 0x01, 0x00, 0x02, 0x05, 0x05, 0x00, 0x03, 0x07, 0x01, 0x01
        /*0010*/ 	.byte	0x02, 0x03, 0x00, 0x00, 0x02, 0x06, 0x01, 0x00, 0x04, 0x0b, 0x08, 0x00, 0x09, 0x00, 0x00, 0x00
        /*0020*/ 	.byte	0x00, 0x00, 0x00, 0x00


//--------------------- .nv.info._Z22maxPoolingKernel_floatPfS_iiii --------------------------
	.section	.nv.info._Z22maxPoolingKernel_floatPfS_iiii,"",@"SHT_CUDA_INFO"
	.sectionflags	@""
	.align	4


	//----- nvinfo : EIATTR_CUDA_API_VERSION
	.align		4
        /*0000*/ 	.byte	0x04, 0x37
        /*0002*/ 	.short	(.L_7 - .L_6)
.L_6:
        /*0004*/ 	.word	0x00000082


	//----- nvinfo : EIATTR_KPARAM_INFO
	.align		4
.L_7:
        /*0008*/ 	.byte	0x04, 0x17
        /*000a*/ 	.short	(.L_9 - .L_8)
.L_8:
        /*000c*/ 	.word	0x00000000
        /*0010*/ 	.short	0x0005
        /*0012*/ 	.short	0x001c
        /*0014*/ 	.byte	0x00, 0xf0, 0x11, 0x00


	//----- nvinfo : EIATTR_KPARAM_INFO
	.align		4
.L_9:
        /*0018*/ 	.byte	0x04, 0x17
        /*001a*/ 	.short	(.L_11 - .L_10)
.L_10:
        /*001c*/ 	.word	0x00000000
        /*0020*/ 	.short	0x0004
        /*0022*/ 	.short	0x0018
        /*0024*/ 	.byte	0x00, 0xf0, 0x11, 0x00


	//----- nvinfo : EIATTR_KPARAM_INFO
	.align		4
.L_11:
        /*0028*/ 	.byte	0x04, 0x17
        /*002a*/ 	.short	(.L_13 - .L_12)
.L_12:
        /*002c*/ 	.word	0x00000000
        /*0030*/ 	.short	0x0003
        /*0032*/ 	.short	0x0014
        /*0034*/ 	.byte	0x00, 0xf0, 0x11, 0x00


	//----- nvinfo : EIATTR_KPARAM_INFO
	.align		4
.L_13:
        /*0038*/ 	.byte	0x04, 0x17
        /*003a*/ 	.short	(.L_15 - .L_14)
.L_14:
        /*003c*/ 	.word	0x00000000
        /*0040*/ 	.short	0x0002
        /*0042*/ 	.short	0x0010
        /*0044*/ 	.byte	0x00, 0xf0, 0x11, 0x00


	//----- nvinfo : EIATTR_KPARAM_INFO
	.align		4
.L_15:
        /*0048*/ 	.byte	0x04, 0x17
        /*004a*/ 	.short	(.L_17 - .L_16)
.L_16:
        /*004c*/ 	.word	0x00000000
        /*0050*/ 	.short	0x0001
        /*0052*/ 	.short	0x0008
        /*0054*/ 	.byte	0x00, 0xf5, 0x21, 0x00


	//----- nvinfo : EIATTR_KPARAM_INFO
	.align		4
.L_17:
        /*0058*/ 	.byte	0x04, 0x17
        /*005a*/ 	.short	(.L_19 - .L_18)
.L_18:
        /*005c*/ 	.word	0x00000000
        /*0060*/ 	.short	0x0000
        /*0062*/ 	.short	0x0000
        /*0064*/ 	.byte	0x00, 0xf5, 0x21, 0x00


	//----- nvinfo : EIATTR_SPARSE_MMA_MASK
	.align		4
.L_19:
        /*0068*/ 	.byte	0x03, 0x50
        /*006a*/ 	.short	0x0000


	//----- nvinfo : EIATTR_MAXREG_COUNT
	.align		4
        /*006c*/ 	.byte	0x03, 0x1b
        /*006e*/ 	.short	0x00ff


	//----- nvinfo : EIATTR_MERCURY_ISA_VERSION
	.align		4
        /*0070*/ 	.byte	0x03, 0x5f
        /*0072*/ 	.short	0x0101


	//----- nvinfo : EIATTR_VRC_CTA_INIT_COUNT
	.align		4
        /*0074*/ 	.byte	0x02, 0x4a
	.zero		1
	.zero		1


	//----- nvinfo : EIATTR_EXIT_INSTR_OFFSETS
	.align		4
        /*0078*/ 	.byte	0x04, 0x1c
        /*007a*/ 	.short	(.L_21 - .L_20)


	//   ....[0]....
.L_20:
        /*007c*/ 	.word	0x00000380


	//   ....[1]....
        /*0080*/ 	.word	0x00000fe0


	//----- nvinfo : EIATTR_CRS_STACK_SIZE
	.align		4
.L_21:
        /*0084*/ 	.byte	0x04, 0x1e
        /*0086*/ 	.short	(.L_23 - .L_22)
.L_22:
        /*0088*/ 	.word	0x00000000


	//----- nvinfo : EIATTR_CBANK_PARAM_SIZE
	.align		4
.L_23:
        /*008c*/ 	.byte	0x03, 0x19
        /*008e*/ 	.short	0x0020


	//----- nvinfo : EIATTR_PARAM_CBANK
	.align		4
        /*0090*/ 	.byte	0x04, 0x0a
        /*0092*/ 	.short	(.L_25 - .L_24)
	.align		4
.L_24:
        /*0094*/ 	.word	index@(.nv.constant0._Z22maxPoolingKernel_floatPfS_iiii)
        /*0098*/ 	.short	0x0380
        /*009a*/ 	.short	0x0020


	//----- nvinfo : EIATTR_SW_WAR
	.align		4
.L_25:
        /*009c*/ 	.byte	0x04, 0x36
        /*009e*/ 	.short	(.L_27 - .L_26)
.L_26:
        /*00a0*/ 	.word	0x00000008
.L_27:


//--------------------- .nv.callgraph             --------------------------
	.section	.nv.callgraph,"",@"SHT_CUDA_CALLGRAPH"
	.align	4
	.sectionentsize	8
	.align		4
        /*0000*/ 	.word	0x00000000
	.align		4
        /*0004*/ 	.word	0xffffffff
	.align		4
        /*0008*/ 	.word	0x00000000
	.align		4
        /*000c*/ 	.word	0xfffffffe
	.align		4
        /*0010*/ 	.word	0x00000000
	.align		4
        /*0014*/ 	.word	0xfffffffd
	.align		4
        /*0018*/ 	.word	0x00000000
	.align		4
        /*001c*/ 	.word	0xfffffffc


//--------------------- .text._Z22maxPoolingKernel_floatPfS_iiii --------------------------
	.section	.text._Z22maxPoolingKernel_floatPfS_iiii,"ax",@progbits
	.align	128
        .global         _Z22maxPoolingKernel_floatPfS_iiii
        .type           _Z22maxPoolingKernel_floatPfS_iiii,@function
        .size           _Z22maxPoolingKernel_floatPfS_iiii,(.L_x_10 - _Z22maxPoolingKernel_floatPfS_iiii)
        .other          _Z22maxPoolingKernel_floatPfS_iiii,@"STO_CUDA_ENTRY STV_DEFAULT"
_Z22maxPoolingKernel_floatPfS_iiii:
.text._Z22maxPoolingKernel_floatPfS_iiii:
[----:B------:R-:W-:Y:S08]  /*0000*/  LDC R1, c[0x0][0x37c] ;  /* 0x0000df00ff017b82 */ /* 0x000ff00000000800 */
[----:B------:R-:W0:Y:S01]  /*0010*/  LDC.64 R6, c[0x0][0x398] ;  /* 0x0000e600ff067b82 */ /* 0x000e220000000a00 */
[----:B------:R-:W1:Y:S01]  /*0020*/  LDCU UR4, c[0x0][0x390] ;  /* 0x00007200ff0477ac */ /* 0x000e620008000800 */
[----:B------:R-:W2:Y:S06]  /*0030*/  S2R R12, SR_TID.X ;  /* 0x00000000000c7919 */ /* 0x000eac0000002100 */
[----:B------:R-:W3:Y:S08]  /*0040*/  LDC R5, c[0x0][0x394] ;  /* 0x0000e500ff057b82 */ /* 0x000ef00000000800 */
[----:B------:R-:W2:Y:S01]  /*0050*/  S2UR UR5, SR_CTAID.X ;  /* 0x00000000000579c3 */ /* 0x000ea20000002500 */
[----:B0-----:R-:W-:-:S02]  /*0060*/  IABS R13, R7 ;  /* 0x00000007000d7213 */ /* 0x001fc40000000000 */
[----:B-1----:R-:W-:-:S05]  /*0070*/  IADD3 R0, PT, PT, -R6, UR4, RZ ;  /* 0x0000000406007c10 */ /* 0x002fca000fffe1ff */
[----:B------:R-:W0:Y:S01]  /*0080*/  S2UR UR4, SR_CTAID.Y ;  /* 0x00000000000479c3 */ /* 0x000e220000002600 */
[----:B------:R-:W1:Y:S01]  /*0090*/  I2F.RP R4, R13 ;  /* 0x0000000d00047306 */ /* 0x000e620000209400 */
[----:B---3--:R-:W-:-:S07]  /*00a0*/  IMAD.IADD R8, R5, 0x1, -R6 ;  /* 0x0000000105087824 */ /* 0x008fce00078e0a06 */
[----:B-1----:R-:W1:Y:S02]  /*00b0*/  MUFU.RCP R4, R4 ;  /* 0x0000000400047308 */ /* 0x002e640000001000 */
[----:B-1----:R-:W-:Y:S01]  /*00c0*/  VIADD R2, R4, 0xffffffe ;  /* 0x0ffffffe04027836 */ /* 0x002fe20000000000 */
[----:B------:R-:W-:Y:S02]  /*00d0*/  IABS R4, R0 ;  /* 0x0000000000047213 */ /* 0x000fe40000000000 */
[----:B------:R-:W-:-:S03]  /*00e0*/  LOP3.LUT R0, R0, R7, RZ, 0x3c, !PT ;  /* 0x0000000700007212 */ /* 0x000fc600078e3cff */
[----:B------:R1:W3:Y:S02]  /*00f0*/  F2I.FTZ.U32.TRUNC.NTZ R3, R2 ;  /* 0x0000000200037305 */ /* 0x0002e4000021f000 */
[----:B-1----:R-:W-:Y:S02]  /*0100*/  IMAD.MOV.U32 R2, RZ, RZ, RZ ;  /* 0x000000ffff027224 */ /* 0x002fe400078e00ff */
[----:B---3--:R-:W-:-:S04]  /*0110*/  IMAD.MOV R10, RZ, RZ, -R3 ;  /* 0x000000ffff0a7224 */ /* 0x008fc800078e0a03 */
[----:B------:R-:W-:Y:S01]  /*0120*/  IMAD R5, R10, R13, RZ ;  /* 0x0000000d0a057224 */ /* 0x000fe200078e02ff */
[----:B------:R-:W-:Y:S02]  /*0130*/  IABS R10, R8 ;  /* 0x00000008000a7213 */ /* 0x000fe40000000000 */
[----:B------:R-:W-:Y:S01]  /*0140*/  LOP3.LUT R8, R8, R7, RZ, 0x3c, !PT ;  /* 0x0000000708087212 */ /* 0x000fe200078e3cff */
[----:B------:R-:W-:-:S03]  /*0150*/  IMAD.HI.U32 R3, R3, R5, R2 ;  /* 0x0000000503037227 */ /* 0x000fc600078e0002 */
[----:B------:R-:W-:Y:S01]  /*0160*/  ISETP.GE.AND P4, PT, R8, RZ, PT ;  /* 0x000000ff0800720c */ /* 0x000fe20003f86270 */
[----:B------:R-:W-:Y:S02]  /*0170*/  IMAD.MOV.U32 R2, RZ, RZ, R4 ;  /* 0x000000ffff027224 */ /* 0x000fe400078e0004 */
[----:B------:R-:W-:-:S04]  /*0180*/  IMAD.HI.U32 R4, R3, R10, RZ ;  /* 0x0000000a03047227 */ /* 0x000fc800078e00ff */
[----:B------:R-:W-:-:S04]  /*0190*/  IMAD.HI.U32 R3, R3, R2, RZ ;  /* 0x0000000203037227 */ /* 0x000fc800078e00ff */
[----:B------:R-:W-:Y:S02]  /*01a0*/  IMAD.MOV R5, RZ, RZ, -R4 ;  /* 0x000000ffff057224 */ /* 0x000fe400078e0a04 */
[----:B------:R-:W-:Y:S02]  /*01b0*/  IMAD.MOV R9, RZ, RZ, -R3 ;  /* 0x000000ffff097224 */ /* 0x000fe400078e0a03 */
[C---:B------:R-:W-:Y:S02]  /*01c0*/  IMAD R5, R13.reuse, R5, R10 ;  /* 0x000000050d057224 */ /* 0x040fe400078e020a */
[C---:B------:R-:W-:Y:S01]  /*01d0*/  IMAD R2, R13.reuse, R9, R2 ;  /* 0x000000090d027224 */ /* 0x040fe200078e0202 */
[----:B------:R-:W0:Y:S01]  /*01e0*/  S2R R10, SR_TID.Y ;  /* 0x00000000000a7919 */ /* 0x000e220000002200 */
[----:B------:R-:W0:Y:S01]  /*01f0*/  LDC R9, c[0x0][0x364] ;  /* 0x0000d900ff097b82 */ /* 0x000e220000000800 */
[C---:B------:R-:W-:Y:S02]  /*0200*/  ISETP.GT.U32.AND P3, PT, R13.reuse, R5, PT ;  /* 0x000000050d00720c */ /* 0x040fe40003f64070 */
[----:B------:R-:W-:-:S05]  /*0210*/  ISETP.GT.U32.AND P2, PT, R13, R2, PT ;  /* 0x000000020d00720c */ /* 0x000fca0003f44070 */
[----:B------:R-:W2:Y:S06]  /*0220*/  LDC R11, c[0x0][0x360] ;  /* 0x0000d800ff0b7b82 */ /* 0x000eac0000000800 */
[--C-:B------:R-:W-:Y:S02]  /*0230*/  @!P3 IMAD.IADD R5, R5, 0x1, -R13.reuse ;  /* 0x000000010505b824 */ /* 0x100fe400078e0a0d */
[----:B------:R-:W-:Y:S02]  /*0240*/  @!P2 IMAD.IADD R2, R2, 0x1, -R13 ;  /* 0x000000010202a824 */ /* 0x000fe400078e0a0d */
[----:B------:R-:W-:Y:S01]  /*0250*/  @!P3 VIADD R4, R4, 0x1 ;  /* 0x000000010404b836 */ /* 0x000fe20000000000 */
[-C--:B------:R-:W-:Y:S01]  /*0260*/  ISETP.GE.U32.AND P1, PT, R5, R13.reuse, PT ;  /* 0x0000000d0500720c */ /* 0x080fe20003f26070 */
[----:B------:R-:W-:Y:S01]  /*0270*/  @!P2 VIADD R3, R3, 0x1 ;  /* 0x000000010303a836 */ /* 0x000fe20000000000 */
[----:B------:R-:W-:-:S02]  /*0280*/  ISETP.GE.U32.AND P0, PT, R2, R13, PT ;  /* 0x0000000d0200720c */ /* 0x000fc40003f06070 */
[----:B------:R-:W-:-:S09]  /*0290*/  ISETP.GE.AND P3, PT, R0, RZ, PT ;  /* 0x000000ff0000720c */ /* 0x000fd20003f66270 */
[----:B------:R-:W-:Y:S02]  /*02a0*/  @P1 VIADD R4, R4, 0x1 ;  /* 0x0000000104041836 */ /* 0x000fe40000000000 */
[----:B------:R-:W-:Y:S01]  /*02b0*/  @P0 VIADD R3, R3, 0x1 ;  /* 0x0000000103030836 */ /* 0x000fe20000000000 */
[----:B------:R-:W-:Y:S01]  /*02c0*/  ISETP.NE.AND P0, PT, R7, RZ, PT ;  /* 0x000000ff0700720c */ /* 0x000fe20003f05270 */
[----:B------:R-:W-:Y:S01]  /*02d0*/  IMAD.MOV.U32 R2, RZ, RZ, R4 ;  /* 0x000000ffff027224 */ /* 0x000fe200078e0004 */
[----:B------:R-:W-:Y:S01]  /*02e0*/  LOP3.LUT R7, RZ, R7, RZ, 0x33, !PT ;  /* 0x00000007ff077212 */ /* 0x000fe200078e33ff */
[----:B------:R-:W-:Y:S02]  /*02f0*/  IMAD.MOV.U32 R0, RZ, RZ, R3 ;  /* 0x000000ffff007224 */ /* 0x000fe400078e0003 */
[----:B------:R-:W-:Y:S02]  /*0300*/  @!P4 IMAD.MOV R2, RZ, RZ, -R2 ;  /* 0x000000ffff02c224 */ /* 0x000fe400078e0a02 */
[----:B------:R-:W-:-:S02]  /*0310*/  @!P3 IMAD.MOV R0, RZ, RZ, -R0 ;  /* 0x000000ffff00b224 */ /* 0x000fc400078e0a00 */
[----:B--2---:R-:W-:Y:S01]  /*0320*/  IMAD R4, R11, UR5, R12 ;  /* 0x000000050b047c24 */ /* 0x004fe2000f8e020c */
[----:B------:R-:W-:Y:S01]  /*0330*/  SEL R3, R7, R2, !P0 ;  /* 0x0000000207037207 */ /* 0x000fe20004000000 */
[----:B0-----:R-:W-:Y:S01]  /*0340*/  IMAD R2, R9, UR4, R10 ;  /* 0x0000000409027c24 */ /* 0x001fe2000f8e020a */
[----:B------:R-:W-:Y:S02]  /*0350*/  SEL R7, R7, R0, !P0 ;  /* 0x0000000007077207 */ /* 0x000fe40004000000 */
[----:B------:R-:W-:-:S04]  /*0360*/  ISETP.GT.AND P0, PT, R4, R3, PT ;  /* 0x000000030400720c */ /* 0x000fc80003f04270 */
[----:B------:R-:W-:-:S13]  /*0370*/  ISETP.GT.OR P0, PT, R2, R7, P0 ;  /* 0x000000070200720c */ /* 0x000fda0000704670 */
[----:B------:R-:W-:Y:S05]  /*0380*/  @P0 EXIT ;  /* 0x000000000000094d */ /* 0x000fea0003800000 */
[----:B------:R-:W-:Y:S01]  /*0390*/  ISETP.GE.AND P0, PT, R6, 0x1, PT ;  /* 0x000000010600780c */ /* 0x000fe20003f06270 */
[----:B------:R-:W0:Y:S01]  /*03a0*/  LDCU.64 UR6, c[0x0][0x358] ;  /* 0x00006b00ff0677ac */ /* 0x000e220008000a00 */
[----:B------:R-:W-:-:S11]  /*03b0*/  IMAD.MOV.U32 R0, RZ, RZ, -0x800000 ;  /* 0xff800000ff007424 */ /* 0x000fd600078e00ff */
[----:B------:R-:W-:Y:S05]  /*03c0*/  @!P0 BRA `(.L_x_0) ;  /* 0x0000000800f08947 */ /* 0x000fea0003800000 */
[C---:B------:R-:W-:Y:S01]  /*03d0*/  LOP3.LUT R15, R6.reuse, 0x7, RZ, 0xc0, !PT ;  /* 0x00000007060f7812 */ /* 0x040fe200078ec0ff */
[----:B------:R-:W-:Y:S01]  /*03e0*/  UMOV UR4, URZ ;  /* 0x000000ff00047c82 */ /* 0x000fe20008000000 */
[----:B------:R-:W-:-:S03]  /*03f0*/  LOP3.LUT R14, R6, 0xf, RZ, 0xc0, !PT ;  /* 0x0000000f060e7812 */ /* 0x000fc600078ec0ff */
[----:B------:R-:W-:Y:S02]  /*0400*/  VIADD R5, R15, 0xffffffff ;  /* 0xffffffff0f057836 */ /* 0x000fe40000000000 */
[----:B------:R-:W-:-:S03]  /*0410*/  VIADD R0, R14, 0xffffffff ;  /* 0xffffffff0e007836 */ /* 0x000fc60000000000 */
[----:B------:R-:W-:Y:S02]  /*0420*/  ISETP.GE.U32.AND P2, PT, R5, 0x3, PT ;  /* 0x000000030500780c */ /* 0x000fe40003f46070 */
[----:B------:R-:W-:Y:S01]  /*0430*/  ISETP.GE.U32.AND P1, PT, R0, 0x7, PT ;  /* 0x000000070000780c */ /* 0x000fe20003f26070 */
[----:B------:R-:W-:Y:S01]  /*0440*/  IMAD.MOV.U32 R0, RZ, RZ, -0x800000 ;  /* 0xff800000ff007424 */ /* 0x000fe200078e00ff */
[C---:B------:R-:W-:Y:S02]  /*0450*/  LOP3.LUT R5, R6.reuse, 0x7ffffff0, RZ, 0xc0, !PT ;  /* 0x7ffffff006057812 */ /* 0x040fe400078ec0ff */
[----:B------:R-:W-:-:S09]  /*0460*/  LOP3.LUT R6, R6, 0x3, RZ, 0xc0, !PT ;  /* 0x0000000306067812 */ /* 0x000fd200078ec0ff */
.L_x_8:
[----:B------:R-:W1:Y:S01]  /*0470*/  LDCU.64 UR8, c[0x0][0x398] ;  /* 0x00007300ff0877ac */ /* 0x000e620008000a00 */
[----:B------:R-:W-:Y:S01]  /*0480*/  IMAD.MOV.U32 R10, RZ, RZ, RZ ;  /* 0x000000ffff0a7224 */ /* 0x000fe200078e00ff */
[----:B-1----:R-:W-:Y:S01]  /*0490*/  UISETP.GE.U32.AND UP0, UPT, UR8, 0x10, UPT ;  /* 0x000000100800788c */ /* 0x002fe2000bf06070 */
[----:B------:R-:W-:-:S04]  /*04a0*/  IMAD.U32 R13, RZ, RZ, UR9 ;  /* 0x00000009ff0d7e24 */ /* 0x000fc8000f8e00ff */
[----:B------:R-:W-:Y:S01]  /*04b0*/  IMAD R7, R2, R13, UR4 ;  /* 0x0000000402077e24 */ /* 0x000fe2000f8e020d */
[----:B------:R-:W-:-:S04]  /*04c0*/  UIADD3 UR4, UPT, UPT, UR4, 0x1, URZ ;  /* 0x0000000104047890 */ /* 0x000fc8000fffe0ff */
[----:B------:R-:W-:Y:S01]  /*04d0*/  UISETP.NE.AND UP1, UPT, UR4, UR8, UPT ;  /* 0x000000080400728c */ /* 0x000fe2000bf25270 */
[----:B------:R-:W-:Y:S10]  /*04e0*/  BRA.U !UP0, `(.L_x_1) ;  /* 0x0000000508307547 */ /* 0x000ff4000b800000 */
[----:B------:R-:W1:Y:S01]  /*04f0*/  LDC R13, c[0x0][0x39c] ;  /* 0x0000e700ff0d7b82 */ /* 0x000e620000000800 */
[----:B------:R-:W2:Y:S01]  /*0500*/  LDCU UR5, c[0x0][0x390] ;  /* 0x00007200ff0577ac */ /* 0x000ea20008000800 */
[----:B------:R-:W3:Y:S06]  /*0510*/  LDCU UR8, c[0x0][0x394] ;  /* 0x00007280ff0877ac */ /* 0x000eec0008000800 */
[----:B------:R-:W4:Y:S01]  /*0520*/  LDC.64 R8, c[0x0][0x380] ;  /* 0x0000e000ff087b82 */ /* 0x000f220000000a00 */
[----:B--2---:R-:W-:Y:S01]  /*0530*/  ISETP.GE.AND P0, PT, R7, UR5, PT ;  /* 0x0000000507007c0c */ /* 0x004fe2000bf06270 */
[----:B---3--:R-:W-:-:S12]  /*0540*/  UMOV UR5, URZ ;  /* 0x000000ff00057c82 */ /* 0x008fd80008000000 */
.L_x_2:
[----:B-1----:R-:W-:-:S04]  /*0550*/  IMAD R12, R4, R13, UR5 ;  /* 0x00000005040c7e24 */ /* 0x002fc8000f8e020d */
[C---:B------:R-:W-:Y:S01]  /*0560*/  VIADD R10, R12.reuse, 0x1 ;  /* 0x000000010c0a7836 */ /* 0x040fe20000000000 */
[C---:B------:R-:W-:Y:S01]  /*0570*/  ISETP.GE.OR P3, PT, R12.reuse, UR8, P0 ;  /* 0x000000080c007c0c */ /* 0x040fe20008766670 */
[----:B------:R-:W-:Y:S02]  /*0580*/  IMAD R11, R7, UR8, R12 ;  /* 0x00000008070b7c24 */ /* 0x000fe4000f8e020c */
[----:B------:R-:W-:Y:S01]  /*0590*/  VIADD R16, R12, 0x2 ;  /* 0x000000020c107836 */ /* 0x000fe20000000000 */
[----:B------:R-:W-:Y:S01]  /*05a0*/  ISETP.GE.OR P4, PT, R10, UR8, P0 ;  /* 0x000000080a007c0c */ /* 0x000fe20008786670 */
[----:B------:R-:W-:Y:S02]  /*05b0*/  VIADD R17, R12, 0x3 ;  /* 0x000000030c117836 */ /* 0x000fe40000000000 */
[----:B----4-:R-:W-:Y:S01]  /*05c0*/  IMAD.WIDE R10, R11, 0x4, R8 ;  /* 0x000000040b0a7825 */ /* 0x010fe200078e0208 */
[----:B------:R-:W-:Y:S02]  /*05d0*/  ISETP.GE.OR P6, PT, R16, UR8, P0 ;  /* 0x0000000810007c0c */ /* 0x000fe400087c6670 */
[----:B------:R-:W-:-:S03]  /*05e0*/  ISETP.GE.OR P5, PT, R17, UR8, P0 ;  /* 0x0000000811007c0c */ /* 0x000fc600087a6670 */
[----:B0-----:R-:W2:Y:S04]  /*05f0*/  @!P3 LDG.E R17, desc[UR6][R10.64] ;  /* 0x000000060a11b981 */ /* 0x001ea8000c1e1900 */
[----:B------:R-:W3:Y:S04]  /*0600*/  @!P4 LDG.E R19, desc[UR6][R10.64+0x4] ;  /* 0x000004060a13c981 */ /* 0x000ee8000c1e1900 */
[----:B------:R-:W4:Y:S04]  /*0610*/  @!P6 LDG.E R21, desc[UR6][R10.64+0x8] ;  /* 0x000008060a15e981 */ /* 0x000f28000c1e1900 */
[----:B------:R-:W5:Y:S01]  /*0620*/  @!P5 LDG.E R23, desc[UR6][R10.64+0xc] ;  /* 0x00000c060a17d981 */ /* 0x000f62000c1e1900 */
[----:B------:R-:W-:Y:S01]  /*0630*/  VIADD R16, R12, 0x4 ;  /* 0x000000040c107836 */ /* 0x000fe20000000000 */
[----:B--2---:R-:W-:Y:S01]  /*0640*/  @!P3 FMNMX R0, R0, R17, !PT ;  /* 0x000000110000b209 */ /* 0x004fe20007800000 */
[----:B------:R-:W-:-:S03]  /*0650*/  VIADD R17, R12, 0x7 ;  /* 0x000000070c117836 */ /* 0x000fc60000000000 */
[----:B------:R-:W-:Y:S01]  /*0660*/  ISETP.GE.OR P3, PT, R16, UR8, P0 ;  /* 0x0000000810007c0c */ /* 0x000fe20008766670 */
[----:B------:R-:W-:Y:S01]  /*0670*/  VIADD R16, R12, 0x5 ;  /* 0x000000050c107836 */ /* 0x000fe20000000000 */
[----:B---3--:R-:W-:-:S04]  /*0680*/  @!P4 FMNMX R0, R0, R19, !PT ;  /* 0x000000130000c209 */ /* 0x008fc80007800000 */
[----:B------:R-:W-:Y:S01]  /*0690*/  ISETP.GE.OR P4, PT, R16, UR8, P0 ;  /* 0x0000000810007c0c */ /* 0x000fe20008786670 */
[----:B------:R-:W-:Y:S01]  /*06a0*/  VIADD R16, R12, 0x6 ;  /* 0x000000060c107836 */ /* 0x000fe20000000000 */
[----:B----4-:R-:W-:-:S04]  /*06b0*/  @!P6 FMNMX R0, R0, R21, !PT ;  /* 0x000000150000e209 */ /* 0x010fc80007800000 */
[----:B------:R-:W-:Y:S02]  /*06c0*/  ISETP.GE.OR P6, PT, R16, UR8, P0 ;  /* 0x0000000810007c0c */ /* 0x000fe400087c6670 */
[----:B-----5:R-:W-:Y:S02]  /*06d0*/  @!P5 FMNMX R0, R0, R23, !PT ;  /* 0x000000170000d209 */ /* 0x020fe40007800000 */
[----:B------:R-:W-:Y:S02]  /*06e0*/  ISETP.GE.OR P5, PT, R17, UR8, P0 ;  /* 0x0000000811007c0c */ /* 0x000fe400087a6670 */
[----:B------:R-:W2:Y:S04]  /*06f0*/  @!P3 LDG.E R17, desc[UR6][R10.64+0x10] ;  /* 0x000010060a11b981 */ /* 0x000ea8000c1e1900 */
        /* <DEDUP_REMOVED lines=12> */
[----:B-----5:R-:W-:Y:S02]  /*07c0*/  @!P5 FMNMX R0, R0, R23, !PT ;  /* 0x000000170000d209 */ /* 0x020fe40007800000 */
[----:B------:R-:W-:Y:S02]  /*07d0*/  ISETP.GE.OR P6, PT, R16, UR8, P0 ;  /* 0x0000000810007c0c */ /* 0x000fe400087c6670 */
[----:B------:R-:W-:Y:S02]  /*07e0*/  ISETP.GE.OR P5, PT, R17, UR8, P0 ;  /* 0x0000000811007c0c */ /* 0x000fe400087a6670 */
[----:B------:R-:W2:Y:S04]  /*07f0*/  @!P3 LDG.E R17, desc[UR6][R10.64+0x20] ;  /* 0x000020060a11b981 */ /* 0x000ea8000c1e1900 */
[----:B------:R-:W3:Y:S05]  /*0800*/  @!P4 LDG.E R19, desc[UR6][R10.64+0x24] ;  /* 0x000024060a13c981 */ /* 0x000eea000c1e1900 */
[----:B------:R-:W4:Y:S04]  /*0810*/  @!P6 LDG.E R21, desc[UR6][R10.64+0x28] ;  /* 0x000028060a15e981 */ /* 0x000f28000c1e1900 */
[----:B------:R-:W5:Y:S01]  /*0820*/  @!P5 LDG.E R23, desc[UR6][R10.64+0x2c] ;  /* 0x00002c060a17d981 */ /* 0x000f62000c1e1900 */
[----:B------:R-:W-:Y:S01]  /*0830*/  VIADD R16, R12, 0xc ;  /* 0x0000000c0c107836 */ /* 0x000fe20000000000 */
[----:B--2---:R-:W-:-:S04]  /*0840*/  @!P3 FMNMX R0, R0, R17, !PT ;  /* 0x000000110000b209 */ /* 0x004fc80007800000 */
[----:B------:R-:W-:Y:S01]  /*0850*/  ISETP.GE.OR P3, PT, R16, UR8, P0 ;  /* 0x0000000810007c0c */ /* 0x000fe20008766670 */
[----:B------:R-:W-:Y:S01]  /*0860*/  VIADD R16, R12, 0xd ;  /* 0x0000000d0c107836 */ /* 0x000fe20000000000 */
[----:B---3--:R-:W-:-:S04]  /*0870*/  @!P4 FMNMX R0, R0, R19, !PT ;  /* 0x000000130000c209 */ /* 0x008fc80007800000 */
[----:B------:R-:W-:Y:S01]  /*0880*/  ISETP.GE.OR P4, PT, R16, UR8, P0 ;  /* 0x0000000810007c0c */ /* 0x000fe20008786670 */
[----:B------:R-:W-:Y:S01]  /*0890*/  VIADD R16, R12, 0xe ;  /* 0x0000000e0c107836 */ /* 0x000fe20000000000 */
[----:B----4-:R-:W-:Y:S01]  /*08a0*/  @!P6 FMNMX R0, R0, R21, !PT ;  /* 0x000000150000e209 */ /* 0x010fe20007800000 */
[----:B------:R-:W-:-:S03]  /*08b0*/  VIADD R12, R12, 0xf ;  /* 0x0000000f0c0c7836 */ /* 0x000fc60000000000 */
[----:B------:R-:W-:Y:S01]  /*08c0*/  ISETP.GE.OR P6, PT, R16, UR8, P0 ;  /* 0x0000000810007c0c */ /* 0x000fe200087c6670 */
[----:B------:R-:W2:Y:S01]  /*08d0*/  @!P3 LDG.E R17, desc[UR6][R10.64+0x30] ;  /* 0x000030060a11b981 */ /* 0x000ea2000c1e1900 */
[----:B-----5:R-:W-:Y:S02]  /*08e0*/  @!P5 FMNMX R0, R0, R23, !PT ;  /* 0x000000170000d209 */ /* 0x020fe40007800000 */
[----:B------:R-:W-:-:S03]  /*08f0*/  ISETP.GE.OR P5, PT, R12, UR8, P0 ;  /* 0x000000080c007c0c */ /* 0x000fc600087a6670 */
[----:B------:R-:W3:Y:S06]  /*0900*/  @!P4 LDG.E R19, desc[UR6][R10.64+0x34] ;  /* 0x000034060a13c981 */ /* 0x000eec000c1e1900 */
[----:B------:R-:W4:Y:S04]  /*0910*/  @!P6 LDG.E R21, desc[UR6][R10.64+0x38] ;  /* 0x000038060a15e981 */ /* 0x000f28000c1e1900 */
[----:B------:R-:W5:Y:S01]  /*0920*/  @!P5 LDG.E R23, desc[UR6][R10.64+0x3c] ;  /* 0x00003c060a17d981 */ /* 0x000f62000c1e1900 */
[----:B------:R-:W-:Y:S01]  /*0930*/  UIADD3 UR5, UPT, UPT, UR5, 0x10, URZ ;  /* 0x0000001005057890 */ /* 0x000fe2000fffe0ff */
[----:B--2---:R-:W-:-:S05]  /*0940*/  @!P3 FMNMX R0, R0, R17, !PT ;  /* 0x000000110000b209 */ /* 0x004fca0007800000 */
[----:B------:R-:W-:Y:S02]  /*0950*/  ISETP.NE.AND P3, PT, R5, UR5, PT ;  /* 0x0000000505007c0c */ /* 0x000fe4000bf65270 */
[----:B---3--:R-:W-:-:S04]  /*0960*/  @!P4 FMNMX R0, R0, R19, !PT ;  /* 0x000000130000c209 */ /* 0x008fc80007800000 */
[----:B----4-:R-:W-:-:S04]  /*0970*/  @!P6 FMNMX R0, R0, R21, !PT ;  /* 0x000000150000e209 */ /* 0x010fc80007800000 */
[----:B-----5:R-:W-:-:S03]  /*0980*/  @!P5 FMNMX R0, R0, R23, !PT ;  /* 0x000000170000d209 */ /* 0x020fc60007800000 */
[----:B------:R-:W-:Y:S05]  /*0990*/  @P3 BRA `(.L_x_2) ;  /* 0xfffffff800ec3947 */ /* 0x000fea000383ffff */
[----:B------:R-:W-:-:S07]  /*09a0*/  IMAD.MOV.U32 R10, RZ, RZ, R5 ;  /* 0x000000ffff0a7224 */ /* 0x000fce00078e0005 */
.L_x_1:
[----:B------:R-:W-:-:S13]  /*09b0*/  ISETP.NE.AND P0, PT, R14, RZ, PT ;  /* 0x000000ff0e00720c */ /* 0x000fda0003f05270 */
[----:B------:R-:W-:Y:S05]  /*09c0*/  @!P0 BRA `(.L_x_3) ;  /* 0x00000004006c8947 */ /* 0x000fea0003800000 */
[----:B------:R-:W-:Y:S01]  /*09d0*/  ISETP.NE.AND P3, PT, R15, RZ, PT ;  /* 0x000000ff0f00720c */ /* 0x000fe20003f65270 */
[----:B------:R-:W-:-:S12]  /*09e0*/  @!P1 BRA `(.L_x_4) ;  /* 0x0000000000989947 */ /* 0x000fd80003800000 */
[----:B------:R-:W1:Y:S01]  /*09f0*/  LDCU.64 UR8, c[0x0][0x390] ;  /* 0x00007200ff0877ac */ /* 0x000e620008000a00 */
[----:B------:R-:W2:Y:S01]  /*0a00*/  LDC.64 R8, c[0x0][0x380] ;  /* 0x0000e000ff087b82 */ /* 0x000ea20000000a00 */
[----:B------:R-:W-:Y:S01]  /*0a10*/  IMAD R18, R4, R13, R10 ;  /* 0x0000000d04127224 */ /* 0x000fe200078e020a */
[----:B-1----:R-:W-:-:S03]  /*0a20*/  ISETP.GE.AND P0, PT, R7, UR8, PT ;  /* 0x0000000807007c0c */ /* 0x002fc6000bf06270 */
[----:B------:R-:W-:Y:S01]  /*0a30*/  IMAD R11, R7, UR9, R18 ;  /* 0x00000009070b7c24 */ /* 0x000fe2000f8e0212 */
[----:B------:R-:W-:-:S03]  /*0a40*/  ISETP.GE.OR P4, PT, R18, UR9, P0 ;  /* 0x0000000912007c0c */ /* 0x000fc60008786670 */
[----:B--2---:R-:W-:-:S10]  /*0a50*/  IMAD.WIDE R8, R11, 0x4, R8 ;  /* 0x000000040b087825 */ /* 0x004fd400078e0208 */
[----:B0-----:R-:W2:Y:S01]  /*0a60*/  @!P4 LDG.E R11, desc[UR6][R8.64] ;  /* 0x00000006080bc981 */ /* 0x001ea2000c1e1900 */
[C---:B------:R-:W-:Y:S02]  /*0a70*/  VIADD R12, R18.reuse, 0x1 ;  /* 0x00000001120c7836 */ /* 0x040fe40000000000 */
[----:B------:R-:W-:-:S03]  /*0a80*/  VIADD R16, R18, 0x2 ;  /* 0x0000000212107836 */ /* 0x000fc60000000000 */
[----:B------:R-:W-:Y:S01]  /*0a90*/  ISETP.GE.OR P6, PT, R12, UR9, P0 ;  /* 0x000000090c007c0c */ /* 0x000fe200087c6670 */
[----:B------:R-:W-:Y:S01]  /*0aa0*/  VIADD R12, R18, 0x3 ;  /* 0x00000003120c7836 */ /* 0x000fe20000000000 */
[----:B------:R-:W-:-:S13]  /*0ab0*/  ISETP.GE.OR P5, PT, R16, UR9, P0 ;  /* 0x0000000910007c0c */ /* 0x000fda00087a6670 */
[----:B------:R-:W3:Y:S01]  /*0ac0*/  @!P5 LDG.E R17, desc[UR6][R8.64+0x8] ;  /* 0x000008060811d981 */ /* 0x000ee2000c1e1900 */
[----:B--2---:R-:W-:Y:S02]  /*0ad0*/  @!P4 FMNMX R0, R0, R11, !PT ;  /* 0x0000000b0000c209 */ /* 0x004fe40007800000 */
[----:B------:R-:W-:Y:S01]  /*0ae0*/  ISETP.GE.OR P4, PT, R12, UR9, P0 ;  /* 0x000000090c007c0c */ /* 0x000fe20008786670 */
[----:B------:R-:W2:-:S12]  /*0af0*/  @!P6 LDG.E R11, desc[UR6][R8.64+0x4] ;  /* 0x00000406080be981 */ /* 0x000e98000c1e1900 */
[----:B------:R-:W4:Y:S01]  /*0b00*/  @!P4 LDG.E R19, desc[UR6][R8.64+0xc] ;  /* 0x00000c060813c981 */ /* 0x000f22000c1e1900 */
[----:B------:R-:W-:Y:S01]  /*0b10*/  VIADD R12, R18, 0x4 ;  /* 0x00000004120c7836 */ /* 0x000fe20000000000 */
[----:B--2---:R-:W-:Y:S01]  /*0b20*/  @!P6 FMNMX R0, R0, R11, !PT ;  /* 0x0000000b0000e209 */ /* 0x004fe20007800000 */
[----:B------:R-:W-:-:S03]  /*0b30*/  VIADD R11, R18, 0x5 ;  /* 0x00000005120b7836 */ /* 0x000fc60000000000 */
[----:B------:R-:W-:Y:S01]  /*0b40*/  ISETP.GE.OR P6, PT, R12, UR9, P0 ;  /* 0x000000090c007c0c */ /* 0x000fe200087c6670 */
[----:B------:R-:W-:Y:S01]  /*0b50*/  VIADD R12, R18, 0x6 ;  /* 0x00000006120c7836 */ /* 0x000fe20000000000 */
[----:B---3--:R-:W-:Y:S02]  /*0b60*/  @!P5 FMNMX R0, R0, R17, !PT ;  /* 0x000000110000d209 */ /* 0x008fe40007800000 */
[----:B------:R-:W-:Y:S01]  /*0b70*/  ISETP.GE.OR P5, PT, R11, UR9, P0 ;  /* 0x000000090b007c0c */ /* 0x000fe200087a6670 */
[----:B------:R-:W-:Y:S01]  /*0b80*/  VIADD R11, R18, 0x7 ;  /* 0x00000007120b7836 */ /* 0x000fe20000000000 */
[----:B----4-:R-:W-:Y:S02]  /*0b90*/  @!P4 FMNMX R0, R0, R19, !PT ;  /* 0x000000130000c209 */ /* 0x010fe40007800000 */
[----:B------:R-:W-:Y:S02]  /*0ba0*/  ISETP.GE.OR P4, PT, R12, UR9, P0 ;  /* 0x000000090c007c0c */ /* 0x000fe40008786670 */
[----:B------:R-:W-:-:S03]  /*0bb0*/  ISETP.GE.OR P0, PT, R11, UR9, P0 ;  /* 0x000000090b007c0c */ /* 0x000fc60008706670 */
[----:B------:R-:W2:Y:S04]  /*0bc0*/  @!P6 LDG.E R11, desc[UR6][R8.64+0x10] ;  /* 0x00001006080be981 */ /* 0x000ea8000c1e1900 */
[----:B------:R-:W3:Y:S04]  /*0bd0*/  @!P5 LDG.E R17, desc[UR6][R8.64+0x14] ;  /* 0x000014060811d981 */ /* 0x000ee8000c1e1900 */
[----:B------:R-:W4:Y:S04]  /*0be0*/  @!P4 LDG.E R19, desc[UR6][R8.64+0x18] ;  /* 0x000018060813c981 */ /* 0x000f28000c1e1900 */
[----:B------:R-:W5:Y:S01]  /*0bf0*/  @!P0 LDG.E R21, desc[UR6][R8.64+0x1c] ;  /* 0x00001c0608158981 */ /* 0x000f62000c1e1900 */
[----:B------:R-:W-:Y:S01]  /*0c00*/  VIADD R10, R10, 0x8 ;  /* 0x000000080a0a7836 */ /* 0x000fe20000000000 */
[----:B--2---:R-:W-:-:S04]  /*0c10*/  @!P6 FMNMX R0, R0, R11, !PT ;  /* 0x0000000b0000e209 */ /* 0x004fc80007800000 */
[----:B---3--:R-:W-:-:S04]  /*0c20*/  @!P5 FMNMX R0, R0, R17, !PT ;  /* 0x000000110000d209 */ /* 0x008fc80007800000 */
[----:B----4-:R-:W-:-:S04]  /*0c30*/  @!P4 FMNMX R0, R0, R19, !PT ;  /* 0x000000130000c209 */ /* 0x010fc80007800000 */
[----:B-----5:R-:W-:-:S07]  /*0c40*/  @!P0 FMNMX R0, R0, R21, !PT ;  /* 0x0000001500008209 */ /* 0x020fce0007800000 */
.L_x_4:
[----:B------:R-:W-:Y:S05]  /*0c50*/  @!P3 BRA `(.L_x_3) ;  /* 0x0000000000c8b947 */ /* 0x000fea0003800000 */
[----:B------:R-:W-:Y:S01]  /*0c60*/  ISETP.NE.AND P3, PT, R6, RZ, PT ;  /* 0x000000ff0600720c */ /* 0x000fe20003f65270 */
[----:B------:R-:W-:-:S12]  /*0c70*/  @!P2 BRA `(.L_x_5) ;  /* 0x000000000058a947 */ /* 0x000fd80003800000 */
[----:B------:R-:W1:Y:S01]  /*0c80*/  LDCU.64 UR8, c[0x0][0x390] ;  /* 0x00007200ff0877ac */ /* 0x000e620008000a00 */
[----:B------:R-:W2:Y:S01]  /*0c90*/  LDC.64 R8, c[0x0][0x380] ;  /* 0x0000e000ff087b82 */ /* 0x000ea20000000a00 */
[----:B------:R-:W-:-:S04]  /*0ca0*/  IMAD R12, R4, R13, R10 ;  /* 0x0000000d040c7224 */ /* 0x000fc800078e020a */
[C---:B------:R-:W-:Y:S02]  /*0cb0*/  VIADD R16, R12.reuse, 0x1 ;  /* 0x000000010c107836 */ /* 0x040fe40000000000 */
[----:B------:R-:W-:Y:S01]  /*0cc0*/  VIADD R17, R12, 0x2 ;  /* 0x000000020c117836 */ /* 0x000fe20000000000 */
[C---:B-1----:R-:W-:Y:S01]  /*0cd0*/  ISETP.GE.AND P0, PT, R7.reuse, UR8, PT ;  /* 0x0000000807007c0c */ /* 0x042fe2000bf06270 */
[----:B------:R-:W-:-:S03]  /*0ce0*/  IMAD R11, R7, UR9, R12 ;  /* 0x00000009070b7c24 */ /* 0x000fc6000f8e020c */
[----:B------:R-:W-:Y:S02]  /*0cf0*/  ISETP.GE.OR P4, PT, R12, UR9, P0 ;  /* 0x000000090c007c0c */ /* 0x000fe40008786670 */
[----:B------:R-:W-:Y:S01]  /*0d00*/  ISETP.GE.OR P5, PT, R16, UR9, P0 ;  /* 0x0000000910007c0c */ /* 0x000fe200087a6670 */
[----:B--2---:R-:W-:Y:S01]  /*0d10*/  IMAD.WIDE R8, R11, 0x4, R8 ;  /* 0x000000040b087825 */ /* 0x004fe200078e0208 */
[----:B------:R-:W-:-:S03]  /*0d20*/  ISETP.GE.OR P6, PT, R17, UR9, P0 ;  /* 0x0000000911007c0c */ /* 0x000fc600087c6670 */
[----:B------:R-:W-:-:S05]  /*0d30*/  VIADD R11, R12, 0x3 ;  /* 0x000000030c0b7836 */ /* 0x000fca0000000000 */
[----:B------:R-:W-:Y:S02]  /*0d40*/  ISETP.GE.OR P0, PT, R11, UR9, P0 ;  /* 0x000000090b007c0c */ /* 0x000fe40008706670 */
[----:B0-----:R-:W2:Y:S04]  /*0d50*/  @!P4 LDG.E R11, desc[UR6][R8.64] ;  /* 0x00000006080bc981 */ /* 0x001ea8000c1e1900 */
        /* <DEDUP_REMOVED lines=8> */
.L_x_5:
[----:B------:R-:W-:Y:S05]  /*0de0*/  @!P3 BRA `(.L_x_3) ;  /* 0x000000000064b947 */ /* 0x000fea0003800000 */
[----:B------:R-:W1:Y:S01]  /*0df0*/  LDCU.64 UR8, c[0x0][0x390] ;  /* 0x00007200ff0877ac */ /* 0x000e620008000a00 */
[----:B------:R-:W2:Y:S01]  /*0e00*/  LDC.64 R8, c[0x0][0x380] ;  /* 0x0000e000ff087b82 */ /* 0x000ea20000000a00 */
[----:B------:R-:W-:Y:S01]  /*0e10*/  IMAD R10, R4, R13, R10 ;  /* 0x0000000d040a7224 */ /* 0x000fe200078e020a */
[----:B------:R-:W-:Y:S01]  /*0e20*/  BSSY.RECONVERGENT B0, `(.L_x_6) ;  /* 0x0000009000007945 */ /* 0x000fe20003800200 */
[----:B------:R-:W-:-:S03]  /*0e30*/  ISETP.NE.AND P3, PT, R6, 0x1, PT ;  /* 0x000000010600780c */ /* 0x000fc60003f65270 */
[----:B-1----:R-:W-:Y:S01]  /*0e40*/  ISETP.GE.AND P0, PT, R10, UR9, PT ;  /* 0x000000090a007c0c */ /* 0x002fe2000bf06270 */
[----:B------:R-:W-:-:S03]  /*0e50*/  IMAD R11, R7, UR9, R10 ;  /* 0x00000009070b7c24 */ /* 0x000fc6000f8e020a */
[----:B------:R-:W-:Y:S01]  /*0e60*/  ISETP.GE.OR P0, PT, R7, UR8, P0 ;  /* 0x0000000807007c0c */ /* 0x000fe20008706670 */
[----:B--2---:R-:W-:-:S12]  /*0e70*/  IMAD.WIDE R8, R11, 0x4, R8 ;  /* 0x000000040b087825 */ /* 0x004fd800078e0208 */
[----:B------:R-:W-:Y:S05]  /*0e80*/  @P0 BRA `(.L_x_7) ;  /* 0x0000000000080947 */ /* 0x000fea0003800000 */
[----:B0-----:R-:W2:Y:S02]  /*0e90*/  LDG.E R11, desc[UR6][R8.64] ;  /* 0x00000006080b7981 */ /* 0x001ea4000c1e1900 */
[----:B--2---:R-:W-:-:S07]  /*0ea0*/  FMNMX R0, R0, R11, !PT ;  /* 0x0000000b00007209 */ /* 0x004fce0007800000 */
.L_x_7:
[----:B0-----:R-:W-:Y:S05]  /*0eb0*/  BSYNC.RECONVERGENT B0 ;  /* 0x0000000000007941 */ /* 0x001fea0003800200 */
.L_x_6:
[----:B------:R-:W-:Y:S05]  /*0ec0*/  @!P3 BRA `(.L_x_3) ;  /* 0x00000000002cb947 */ /* 0x000fea0003800000 */
[C---:B------:R-:W-:Y:S02]  /*0ed0*/  VIADD R11, R10.reuse, 0x1 ;  /* 0x000000010a0b7836 */ /* 0x040fe40000000000 */
[----:B------:R-:W-:-:S03]  /*0ee0*/  VIADD R10, R10, 0x2 ;  /* 0x000000020a0a7836 */ /* 0x000fc60000000000 */
[----:B------:R-:W-:Y:S02]  /*0ef0*/  ISETP.GE.AND P0, PT, R11, UR9, PT ;  /* 0x000000090b007c0c */ /* 0x000fe4000bf06270 */
[----:B------:R-:W-:Y:S02]  /*0f00*/  ISETP.GE.AND P3, PT, R10, UR9, PT ;  /* 0x000000090a007c0c */ /* 0x000fe4000bf66270 */
[C---:B------:R-:W-:Y:S02]  /*0f10*/  ISETP.GE.OR P0, PT, R7.reuse, UR8, P0 ;  /* 0x0000000807007c0c */ /* 0x040fe40008706670 */
[----:B------:R-:W-:-:S04]  /*0f20*/  ISETP.GE.OR P3, PT, R7, UR8, P3 ;  /* 0x0000000807007c0c */ /* 0x000fc80009f66670 */
[----:B------:R-:W-:-:S07]  /*0f30*/  ISETP.EQ.OR P3, PT, R6, 0x2, P3 ;  /* 0x000000020600780c */ /* 0x000fce0001f62670 */
[----:B------:R-:W2:Y:S06]  /*0f40*/  @!P0 LDG.E R7, desc[UR6][R8.64+0x4] ;  /* 0x0000040608078981 */ /* 0x000eac000c1e1900 */
[----:B------:R-:W3:Y:S01]  /*0f50*/  @!P3 LDG.E R11, desc[UR6][R8.64+0x8] ;  /* 0x00000806080bb981 */ /* 0x000ee2000c1e1900 */
[----:B--2---:R-:W-:-:S04]  /*0f60*/  @!P0 FMNMX R0, R0, R7, !PT ;  /* 0x0000000700008209 */ /* 0x004fc80007800000 */
[----:B---3--:R-:W-:-:S07]  /*0f70*/  @!P3 FMNMX R0, R0, R11, !PT ;  /* 0x0000000b0000b209 */ /* 0x008fce0007800000 */
.L_x_3:
[----:B------:R-:W-:Y:S05]  /*0f80*/  BRA.U UP1, `(.L_x_8) ;  /* 0xfffffff501387547 */ /* 0x000fea000b83ffff */
.L_x_0:
[----:B------:R-:W1:Y:S01]  /*0f90*/  LDC.64 R6, c[0x0][0x388] ;  /* 0x0000e200ff067b82 */ /* 0x000e620000000a00 */
[----:B------:R-:W-:-:S04]  /*0fa0*/  IMAD R3, R3, R2, R2 ;  /* 0x0000000203037224 */ /* 0x000fc800078e0202 */
[----:B------:R-:W-:-:S04]  /*0fb0*/  IMAD.IADD R3, R4, 0x1, R3 ;  /* 0x0000000104037824 */ /* 0x000fc800078e0203 */
[----:B-1----:R-:W-:-:S05]  /*0fc0*/  IMAD.WIDE R2, R3, 0x4, R6 ;  /* 0x0000000403027825 */ /* 0x002fca00078e0206 */
[----:B0-----:R-:W-:Y:S01]  /*0fd0*/  STG.E desc[UR6][R2.64], R0 ;  /* 0x0000000002007986 */ /* 0x001fe2000c101906 */
[----:B------:R-:W-:Y:S05]  /*0fe0*/  EXIT ;  /* 0x000000000000794d */ /* 0x000fea0003800000 */
.L_x_9:
[----:B------:R-:W-:-:S00]  /*0ff0*/  BRA `(.L_x_9) ;  /* 0xfffffffc00fc7947 */ /* 0x000fc0000383ffff */
[----:B------:R-:W-:-:S00]  /*1000*/  NOP ;  /* 0x0000000000007918 */ /* 0x000fc00000000000 */
[----:B------:R-:W-:-:S00]  /*1010*/  NOP ;  /* 0x0000000000007918 */ /* 0x000fc00000000000 */
[----:B------:R-:W-:-:S00]  /*1020*/  NOP ;  /* 0x0000000000007918 */ /* 0x000fc00000000000 */
[----:B------:R-:W-:-:S00]  /*1030*/  NOP ;  /* 0x0000000000007918 */ /* 0x000fc00000000000 */
[----:B------:R-:W-:-:S00]  /*1040*/  NOP ;  /* 0x0000000000007918 */ /* 0x000fc00000000000 */
[----:B------:R-:W-:-:S00]  /*1050*/  NOP ;  /* 0x0000000000007918 */ /* 0x000fc00000000000 */
[----:B------:R-:W-:-:S00]  /*1060*/  NOP ;  /* 0x0000000000007918 */ /* 0x000fc00000000000 */
[----:B------:R-:W-:-:S00]  /*1070*/  NOP ;  /* 0x0000000000007918 */ /* 0x000fc00000000000 */
.L_x_10:


//--------------------- .nv.shared.reserved.0     --------------------------
	.section	.nv.shared.reserved.0,"aw",@nobits
	.weak		__nv_reservedSMEM_offset_0_alias
	.size		__nv_reservedSMEM_offset_0_alias, 0, 64
	.other		__nv_reservedSMEM_offset_0_alias,@"STO_CUDA_RESERVED_SHARED STV_DEFAULT"
__nv_reservedSMEM_offset_0_alias:
	.zero		0
	.zero		64


//--------------------- .nv.constant0._Z22maxPoolingKernel_floatPfS_iiii --------------------------
	.section	.nv.constant0._Z22maxPoolingKernel_floatPfS_iiii,"a",@progbits
	.sectionflags	@""
	.align	4
.nv.constant0._Z22maxPoolingKernel_floatPfS_iiii:
	.zero		928


//--------------------- SYMBOLS --------------------------

	.type		.nv.reservedSmem.offset0,@object
	.size		.nv.reservedSmem.offset0,0x4
